//
// Generated by NVIDIA NVVM Compiler
//
// Compiler Build ID: CL-36424714
// Cuda compilation tools, release 13.0, V13.0.88
// Based on NVVM 20.0.0
//

.version 9.0
.target sm_100
.address_size 64

	// .globl	_Z23matrix_transpose_kernelPKfPfii

.visible .entry _Z23matrix_transpose_kernelPKfPfii(
	.param .u64 .ptr .align 1 _Z23matrix_transpose_kernelPKfPfii_param_0,
	.param .u64 .ptr .align 1 _Z23matrix_transpose_kernelPKfPfii_param_1,
	.param .u32 _Z23matrix_transpose_kernelPKfPfii_param_2,
	.param .u32 _Z23matrix_transpose_kernelPKfPfii_param_3
)
{
	.reg .pred 	%p<4>;
	.reg .b32 	%r<13>;
	.reg .b32 	%f<2>;
	.reg .b64 	%rd<9>;

	ld.param.u64 	%rd1, [_Z23matrix_transpose_kernelPKfPfii_param_0];
	ld.param.u64 	%rd2, [_Z23matrix_transpose_kernelPKfPfii_param_1];
	ld.param.u32 	%r3, [_Z23matrix_transpose_kernelPKfPfii_param_2];
	ld.param.u32 	%r4, [_Z23matrix_transpose_kernelPKfPfii_param_3];
	mov.u32 	%r5, %ctaid.x;
	mov.u32 	%r6, %ntid.x;
	mov.u32 	%r7, %tid.x;
	mad.lo.s32 	%r1, %r5, %r6, %r7;
	mov.u32 	%r8, %ctaid.y;
	mov.u32 	%r9, %ntid.y;
	mov.u32 	%r10, %tid.y;
	mad.lo.s32 	%r2, %r8, %r9, %r10;
	setp.ge.s32 	%p1, %r2, %r3;
	setp.ge.s32 	%p2, %r1, %r4;
	or.pred  	%p3, %p1, %p2;
	@%p3 bra 	$L__BB0_2;
	cvta.to.global.u64 	%rd3, %rd1;
	cvta.to.global.u64 	%rd4, %rd2;
	mad.lo.s32 	%r11, %r4, %r2, %r1;
	mad.lo.s32 	%r12, %r3, %r1, %r2;
	mul.wide.s32 	%rd5, %r11, 4;
	add.s64 	%rd6, %rd3, %rd5;
	ld.global.f32 	%f1, [%rd6];
	mul.wide.s32 	%rd7, %r12, 4;
	add.s64 	%rd8, %rd4, %rd7;
	st.global.f32 	[%rd8], %f1;
$L__BB0_2:
	ret;

}


// ===== COMPILED SASS (sm_100) =====

	.target	sm_100

	.elftype	@"ET_EXEC"


//--------------------- .note.nv.tkinfo           --------------------------
	.section	.note.nv.tkinfo,"",@"SHT_NOTE"
	.sectionflags	@"SHF_NOTE_NV_TKINFO"
	.tkinfo
        /*0018*/ 	.word	0x00000002
        /*0030*/ 	.string	""
        /*0030*/ 	.string	"ptxas"
        /*0030*/ 	.string	"Cuda compilation tools, release 13.0, V13.0.88"
        /*0030*/ 	.string	"Build cuda_13.0.r13.0/compiler.36424714_0"
        /*0030*/ 	.string	"-arch sm_100 -m 64 "



//--------------------- .note.nv.cuinfo           --------------------------
	.section	.note.nv.cuinfo,"",@"SHT_NOTE"
	.sectionflags	@"SHF_NOTE_NV_CUINFO"
        /*0018*/ 	.short	0x0002
        /*001a*/ 	.short	0x0064
        /*001c*/ 	.short	0x0082
	.zero		2


//--------------------- .nv.info                  --------------------------
	.section	.nv.info,"",@"SHT_CUDA_INFO"
	.align	4


	//----- nvinfo : EIATTR_REGCOUNT
	.align		4
        /*0000*/ 	.byte	0x04, 0x2f
        /*0002*/ 	.short	(.L_1 - .L_0)
	.align		4
.L_0:
        /*0004*/ 	.word	index@(_Z23matrix_transpose_kernelPKfPfii)
        /*0008*/ 	.word	0x0000000a


	//----- nvinfo : EIATTR_FRAME_SIZE
	.align		4
.L_1:
        /*000c*/ 	.byte	0x04, 0x11
        /*000e*/ 	.short	(.L_3 - .L_2)
	.align		4
.L_2:
        /*0010*/ 	.word	index@(_Z23matrix_transpose_kernelPKfPfii)
        /*0014*/ 	.word	0x00000000


	//----- nvinfo : EIATTR_MIN_STACK_SIZE
	.align		4
.L_3:
        /*0018*/ 	.byte	0x04, 0x12
        /*001a*/ 	.short	(.L_5 - .L_4)
	.align		4
.L_4:
        /*001c*/ 	.word	index@(_Z23matrix_transpose_kernelPKfPfii)
        /*0020*/ 	.word	0x00000000
.L_5:


//--------------------- .nv.compat                --------------------------
	.section	.nv.compat,"",@"SHT_CUDA_COMPAT_INFO"
	.align	4
        /*0000*/ 	.byte	0x02, 0x09, 0x00, 0x00, 0x02, 0x02, 0x01, 0x00, 0x02, 0x05, 0x05, 0x00, 0x03, 0x07, 0x01, 0x01
        /*0010*/ 	.byte	0x02, 0x03, 0x00, 0x00, 0x02, 0x06, 0x01, 0x00, 0x04, 0x0b, 0x08, 0x00, 0x09, 0x00, 0x00, 0x00
        /*0020*/ 	.byte	0x00, 0x00, 0x00, 0x00


//--------------------- .nv.info._Z23matrix_transpose_kernelPKfPfii --------------------------
	.section	.nv.info._Z23matrix_transpose_kernelPKfPfii,"",@"SHT_CUDA_INFO"
	.sectionflags	@""
	.align	4


	//----- nvinfo : EIATTR_CUDA_API_VERSION
	.align		4
        /*0000*/ 	.byte	0x04, 0x37
        /*0002*/ 	.short	(.L_7 - .L_6)
.L_6:
        /*0004*/ 	.word	0x00000082


	//----- nvinfo : EIATTR_KPARAM_INFO
	.align		4
.L_7:
        /*0008*/ 	.byte	0x04, 0x17
        /*000a*/ 	.short	(.L_9 - .L_8)
.L_8:
        /*000c*/ 	.word	0x00000000
        /*0010*/ 	.short	0x0003
        /*0012*/ 	.short	0x0014
        /*0014*/ 	.byte	0x00, 0xf0, 0x11, 0x00


	//----- nvinfo : EIATTR_KPARAM_INFO
	.align		4
.L_9:
        /*0018*/ 	.byte	0x04, 0x17
        /*001a*/ 	.short	(.L_11 - .L_10)
.L_10:
        /*001c*/ 	.word	0x00000000
        /*0020*/ 	.short	0x0002
        /*0022*/ 	.short	0x0010
        /*0024*/ 	.byte	0x00, 0xf0, 0x11, 0x00


	//----- nvinfo : EIATTR_KPARAM_INFO
	.align		4
.L_11:
        /*0028*/ 	.byte	0x04, 0x17
        /*002a*/ 	.short	(.L_13 - .L_12)
.L_12:
        /*002c*/ 	.word	0x00000000
        /*0030*/ 	.short	0x0001
        /*0032*/ 	.short	0x0008
        /*0034*/ 	.byte	0x00, 0xf5, 0x21, 0x00


	//----- nvinfo : EIATTR_KPARAM_INFO
	.align		4
.L_13:
        /*0038*/ 	.byte	0x04, 0x17
        /*003a*/ 	.short	(.L_15 - .L_14)
.L_14:
        /*003c*/ 	.word	0x00000000
        /*0040*/ 	.short	0x0000
        /*0042*/ 	.short	0x0000
        /*0044*/ 	.byte	0x00, 0xf5, 0x21, 0x00


	//----- nvinfo : EIATTR_SPARSE_MMA_MASK
	.align		4
.L_15:
        /*0048*/ 	.byte	0x03, 0x50
        /*004a*/ 	.short	0x0000


	//----- nvinfo : EIATTR_MAXREG_COUNT
	.align		4
        /*004c*/ 	.byte	0x03, 0x1b
        /*004e*/ 	.short	0x00ff


	//----- nvinfo : EIATTR_MERCURY_ISA_VERSION
	.align		4
        /*0050*/ 	.byte	0x03, 0x5f
        /*0052*/ 	.short	0x0101


	//----- nvinfo : EIATTR_VRC_CTA_INIT_COUNT
	.align		4
        /*0054*/ 	.byte	0x02, 0x4a
	.zero		1
	.zero		1


	//----- nvinfo : EIATTR_EXIT_INSTR_OFFSETS
	.align		4
        /*0058*/ 	.byte	0x04, 0x1c
        /*005a*/ 	.short	(.L_17 - .L_16)


	//   ....[0]....
.L_16:
        /*005c*/ 	.word	0x000000c0


	//   ....[1]....
        /*0060*/ 	.word	0x00000160


	//----- nvinfo : EIATTR_CBANK_PARAM_SIZE
	.align		4
.L_17:
        /*0064*/ 	.byte	0x03, 0x19
        /*0066*/ 	.short	0x0018


	//----- nvinfo : EIATTR_PARAM_CBANK
	.align		4
        /*0068*/ 	.byte	0x04, 0x0a
        /*006a*/ 	.short	(.L_19 - .L_18)
	.align		4
.L_18:
        /*006c*/ 	.word	index@(.nv.constant0._Z23matrix_transpose_kernelPKfPfii)
        /*0070*/ 	.short	0x0380
        /*0072*/ 	.short	0x0018


	//----- nvinfo : EIATTR_SW_WAR
	.align		4
.L_19:
        /*0074*/ 	.byte	0x04, 0x36
        /*0076*/ 	.short	(.L_21 - .L_20)
.L_20:
        /*0078*/ 	.word	0x00000008
.L_21:


//--------------------- .nv.callgraph             --------------------------
	.section	.nv.callgraph,"",@"SHT_CUDA_CALLGRAPH"
	.align	4
	.sectionentsize	8
	.align		4
        /*0000*/ 	.word	0x00000000
	.align		4
        /*0004*/ 	.word	0xffffffff
	.align		4
        /*0008*/ 	.word	0x00000000
	.align		4
        /*000c*/ 	.word	0xfffffffe
	.align		4
        /*0010*/ 	.word	0x00000000
	.align		4
        /*0014*/ 	.word	0xfffffffd
	.align		4
        /*0018*/ 	.word	0x00000000
	.align		4
        /*001c*/ 	.word	0xfffffffc


//--------------------- .text._Z23matrix_transpose_kernelPKfPfii --------------------------
	.section	.text._Z23matrix_transpose_kernelPKfPfii,"ax",@progbits
	.align	128
        .global         _Z23matrix_transpose_kernelPKfPfii
        .type           _Z23matrix_transpose_kernelPKfPfii,@function
        .size           _Z23matrix_transpose_kernelPKfPfii,(.L_x_1 - _Z23matrix_transpose_kernelPKfPfii)
        .other          _Z23matrix_transpose_kernelPKfPfii,@"STO_CUDA_ENTRY STV_DEFAULT"
_Z23matrix_transpose_kernelPKfPfii:
.text._Z23matrix_transpose_kernelPKfPfii:
[----:B------:R-:W-:Y:S01]  /*0000*/  LDC R1, c[0x0][0x37c] ;  /* 0x0000df00ff017b82 */ /* 0x000fe20000000800 */
[----:B------:R-:W0:Y:S07]  /*0010*/  S2R R3, SR_TID.X ;  /* 0x0000000000037919 */ /* 0x000e2e0000002100 */
[----:B------:R-:W0:Y:S01]  /*0020*/  S2UR UR4, SR_CTAID.X ;  /* 0x00000000000479c3 */ /* 0x000e220000002500 */
[----:B------:R-:W1:Y:S01]  /*0030*/  LDCU.64 UR6, c[0x0][0x390] ;  /* 0x00007200ff0677ac */ /* 0x000e620008000a00 */
[----:B------:R-:W2:Y:S06]  /*0040*/  S2R R2, SR_TID.Y ;  /* 0x0000000000027919 */ /* 0x000eac0000002200 */
[----:B------:R-:W0:Y:S08]  /*0050*/  LDC R0, c[0x0][0x360] ;  /* 0x0000d800ff007b82 */ /* 0x000e300000000800 */
[----:B------:R-:W2:Y:S08]  /*0060*/  S2UR UR5, SR_CTAID.Y ;  /* 0x00000000000579c3 */ /* 0x000eb00000002600 */
[----:B------:R-:W2:Y:S01]  /*0070*/  LDC R7, c[0x0][0x364] ;  /* 0x0000d900ff077b82 */ /* 0x000ea20000000800 */
[----:B0-----:R-:W-:-:S05]  /*0080*/  IMAD R0, R0, UR4, R3 ;  /* 0x0000000400007c24 */ /* 0x001fca000f8e0203 */
[----:B-1----:R-:W-:Y:S01]  /*0090*/  ISETP.GE.AND P0, PT, R0, UR7, PT ;  /* 0x0000000700007c0c */ /* 0x002fe2000bf06270 */
[----:B--2---:R-:W-:-:S05]  /*00a0*/  IMAD R7, R7, UR5, R2 ;  /* 0x0000000507077c24 */ /* 0x004fca000f8e0202 */
[----:B------:R-:W-:-:S13]  /*00b0*/  ISETP.GE.OR P0, PT, R7, UR6, P0 ;  /* 0x0000000607007c0c */ /* 0x000fda0008706670 */
[----:B------:R-:W-:Y:S05]  /*00c0*/  @P0 EXIT ;  /* 0x000000000000094d */ /* 0x000fea0003800000 */
[----:B------:R-:W0:Y:S01]  /*00d0*/  LDC.64 R2, c[0x0][0x380] ;  /* 0x0000e000ff027b82 */ /* 0x000e220000000a00 */
[----:B------:R-:W1:Y:S01]  /*00e0*/  LDCU.64 UR4, c[0x0][0x358] ;  /* 0x00006b00ff0477ac */ /* 0x000e620008000a00 */
[----:B------:R-:W-:-:S04]  /*00f0*/  IMAD R5, R7, UR7, R0 ;  /* 0x0000000707057c24 */ /* 0x000fc8000f8e0200 */
[----:B0-----:R-:W-:Y:S02]  /*0100*/  IMAD.WIDE R2, R5, 0x4, R2 ;  /* 0x0000000405027825 */ /* 0x001fe400078e0202 */
[----:B------:R-:W0:Y:S04]  /*0110*/  LDC.64 R4, c[0x0][0x388] ;  /* 0x0000e200ff047b82 */ /* 0x000e280000000a00 */
[----:B-1----:R-:W2:Y:S01]  /*0120*/  LDG.E R3, desc[UR4][R2.64] ;  /* 0x0000000402037981 */ /* 0x002ea2000c1e1900 */
[----:B------:R-:W-:-:S04]  /*0130*/  IMAD R7, R0, UR6, R7 ;  /* 0x0000000600077c24 */ /* 0x000fc8000f8e0207 */
[----:B0-----:R-:W-:-:S05]  /*0140*/  IMAD.WIDE R4, R7, 0x4, R4 ;  /* 0x0000000407047825 */ /* 0x001fca00078e0204 */
[----:B--2---:R-:W-:Y:S01]  /*0150*/  STG.E desc[UR4][R4.64], R3 ;  /* 0x0000000304007986 */ /* 0x004fe2000c101904 */
[----:B------:R-:W-:Y:S05]  /*0160*/  EXIT ;  /* 0x000000000000794d */ /* 0x000fea0003800000 */
.L_x_0:
[----:B------:R-:W-:-:S00]  /*0170*/  BRA `(.L_x_0) ;  /* 0xfffffffc00fc7947 */ /* 0x000fc0000383ffff */
[----:B------:R-:W-:-:S00]  /*0180*/  NOP ;  /* 0x0000000000007918 */ /* 0x000fc00000000000 */
[----:B------:R-:W-:-:S00]  /*0190*/  NOP ;  /* 0x0000000000007918 */ /* 0x000fc00000000000 */
[----:B------:R-:W-:-:S00]  /*01a0*/  NOP ;  /* 0x0000000000007918 */ /* 0x000fc00000000000 */
[----:B------:R-:W-:-:S00]  /*01b0*/  NOP ;  /* 0x0000000000007918 */ /* 0x000fc00000000000 */
[----:B------:R-:W-:-:S00]  /*01c0*/  NOP ;  /* 0x0000000000007918 */ /* 0x000fc00000000000 */
[----:B------:R-:W-:-:S00]  /*01d0*/  NOP ;  /* 0x0000000000007918 */ /* 0x000fc00000000000 */
[----:B------:R-:W-:-:S00]  /*01e0*/  NOP ;  /* 0x0000000000007918 */ /* 0x000fc00000000000 */
[----:B------:R-:W-:-:S00]  /*01f0*/  NOP ;  /* 0x0000000000007918 */ /* 0x000fc00000000000 */
.L_x_1:


//--------------------- .nv.shared.reserved.0     --------------------------
	.section	.nv.shared.reserved.0,"aw",@nobits
	.weak		__nv_reservedSMEM_offset_0_alias
	.size		__nv_reservedSMEM_offset_0_alias, 0, 64
	.other		__nv_reservedSMEM_offset_0_alias,@"STO_CUDA_RESERVED_SHARED STV_DEFAULT"
__nv_reservedSMEM_offset_0_alias:
	.zero		0
	.zero		64


//--------------------- .nv.constant0._Z23matrix_transpose_kernelPKfPfii --------------------------
	.section	.nv.constant0._Z23matrix_transpose_kernelPKfPfii,"a",@progbits
	.sectionflags	@""
	.align	4
.nv.constant0._Z23matrix_transpose_kernelPKfPfii:
	.zero		920


//--------------------- SYMBOLS --------------------------

	.type		.nv.reservedSmem.offset0,@object
	.size		.nv.reservedSmem.offset0,0x4
